//
// Generated by NVIDIA NVVM Compiler
//
// Compiler Build ID: CL-36424714
// Cuda compilation tools, release 13.0, V13.0.88
// Based on NVVM 20.0.0
//

.version 9.0
.target sm_100
.address_size 64

	// .globl	_Z20memcpy_kernel_float4PfPKfm

.visible .entry _Z20memcpy_kernel_float4PfPKfm(
	.param .u64 .ptr .align 1 _Z20memcpy_kernel_float4PfPKfm_param_0,
	.param .u64 .ptr .align 1 _Z20memcpy_kernel_float4PfPKfm_param_1,
	.param .u64 _Z20memcpy_kernel_float4PfPKfm_param_2
)
{
	.reg .pred 	%p<10>;
	.reg .b32 	%r<10>;
	.reg .b32 	%f<22>;
	.reg .b64 	%rd<60>;

	ld.param.u64 	%rd28, [_Z20memcpy_kernel_float4PfPKfm_param_0];
	ld.param.u64 	%rd29, [_Z20memcpy_kernel_float4PfPKfm_param_1];
	ld.param.u64 	%rd27, [_Z20memcpy_kernel_float4PfPKfm_param_2];
	cvta.to.global.u64 	%rd1, %rd28;
	cvta.to.global.u64 	%rd2, %rd29;
	mov.u32 	%r1, %ctaid.x;
	mov.u32 	%r2, %ntid.x;
	mov.u32 	%r3, %tid.x;
	mad.lo.s32 	%r4, %r1, %r2, %r3;
	cvt.u64.u32 	%rd3, %r4;
	mov.u32 	%r5, %nctaid.x;
	mul.lo.s32 	%r6, %r2, %r5;
	cvt.u64.u32 	%rd4, %r6;
	shr.u64 	%rd5, %rd27, 2;
	setp.le.u64 	%p1, %rd5, %rd3;
	@%p1 bra 	$L__BB0_10;
	add.s64 	%rd30, %rd4, %rd3;
	max.u64 	%rd31, %rd5, %rd30;
	setp.lt.u64 	%p2, %rd30, %rd5;
	selp.u64 	%rd6, 1, 0, %p2;
	add.s64 	%rd32, %rd30, %rd6;
	sub.s64 	%rd7, %rd31, %rd32;
	and.b64  	%rd33, %rd7, -4294967296;
	setp.ne.s64 	%p3, %rd33, 0;
	@%p3 bra 	$L__BB0_3;
	cvt.u32.u64 	%r7, %rd4;
	cvt.u32.u64 	%r8, %rd7;
	div.u32 	%r9, %r8, %r7;
	cvt.u64.u32 	%rd53, %r9;
	bra.uni 	$L__BB0_4;
$L__BB0_3:
	div.u64 	%rd53, %rd7, %rd4;
$L__BB0_4:
	add.s64 	%rd11, %rd53, %rd6;
	and.b64  	%rd34, %rd11, 3;
	setp.eq.s64 	%p4, %rd34, 3;
	mov.u64 	%rd57, %rd3;
	@%p4 bra 	$L__BB0_7;
	shl.b64 	%rd55, %rd3, 4;
	shl.b64 	%rd13, %rd4, 4;
	add.s64 	%rd35, %rd11, 1;
	and.b64  	%rd54, %rd35, 3;
	mov.u64 	%rd57, %rd3;
$L__BB0_6:
	.pragma "nounroll";
	add.s64 	%rd36, %rd1, %rd55;
	add.s64 	%rd37, %rd2, %rd55;
	ld.global.nc.v4.f32 	{%f1, %f2, %f3, %f4}, [%rd37];
	st.global.v4.f32 	[%rd36], {%f1, %f2, %f3, %f4};
	add.s64 	%rd57, %rd57, %rd4;
	add.s64 	%rd55, %rd55, %rd13;
	add.s64 	%rd54, %rd54, -1;
	setp.ne.s64 	%p5, %rd54, 0;
	@%p5 bra 	$L__BB0_6;
$L__BB0_7:
	setp.lt.u64 	%p6, %rd11, 3;
	@%p6 bra 	$L__BB0_10;
	shl.b64 	%rd41, %rd4, 4;
	shl.b64 	%rd48, %rd4, 2;
$L__BB0_9:
	shl.b64 	%rd38, %rd57, 4;
	add.s64 	%rd39, %rd1, %rd38;
	add.s64 	%rd40, %rd2, %rd38;
	ld.global.nc.v4.f32 	{%f5, %f6, %f7, %f8}, [%rd40];
	st.global.v4.f32 	[%rd39], {%f5, %f6, %f7, %f8};
	add.s64 	%rd42, %rd39, %rd41;
	add.s64 	%rd43, %rd40, %rd41;
	ld.global.nc.v4.f32 	{%f9, %f10, %f11, %f12}, [%rd43];
	st.global.v4.f32 	[%rd42], {%f9, %f10, %f11, %f12};
	add.s64 	%rd44, %rd42, %rd41;
	add.s64 	%rd45, %rd43, %rd41;
	ld.global.nc.v4.f32 	{%f13, %f14, %f15, %f16}, [%rd45];
	st.global.v4.f32 	[%rd44], {%f13, %f14, %f15, %f16};
	add.s64 	%rd46, %rd44, %rd41;
	add.s64 	%rd47, %rd45, %rd41;
	ld.global.nc.v4.f32 	{%f17, %f18, %f19, %f20}, [%rd47];
	st.global.v4.f32 	[%rd46], {%f17, %f18, %f19, %f20};
	add.s64 	%rd57, %rd48, %rd57;
	setp.lt.u64 	%p7, %rd57, %rd5;
	@%p7 bra 	$L__BB0_9;
$L__BB0_10:
	and.b64  	%rd49, %rd27, -4;
	add.s64 	%rd59, %rd49, %rd3;
	setp.ge.u64 	%p8, %rd59, %rd27;
	@%p8 bra 	$L__BB0_12;
$L__BB0_11:
	shl.b64 	%rd50, %rd59, 2;
	add.s64 	%rd51, %rd2, %rd50;
	ld.global.nc.f32 	%f21, [%rd51];
	add.s64 	%rd52, %rd1, %rd50;
	st.global.f32 	[%rd52], %f21;
	add.s64 	%rd59, %rd59, %rd4;
	setp.lt.u64 	%p9, %rd59, %rd27;
	@%p9 bra 	$L__BB0_11;
$L__BB0_12:
	ret;

}
	// .globl	_Z20memcpy_kernel_simplePfPKfm
.visible .entry _Z20memcpy_kernel_simplePfPKfm(
	.param .u64 .ptr .align 1 _Z20memcpy_kernel_simplePfPKfm_param_0,
	.param .u64 .ptr .align 1 _Z20memcpy_kernel_simplePfPKfm_param_1,
	.param .u64 _Z20memcpy_kernel_simplePfPKfm_param_2
)
{
	.reg .pred 	%p<3>;
	.reg .b32 	%r<7>;
	.reg .b32 	%f<2>;
	.reg .b64 	%rd<14>;

	ld.param.u64 	%rd7, [_Z20memcpy_kernel_simplePfPKfm_param_0];
	ld.param.u64 	%rd8, [_Z20memcpy_kernel_simplePfPKfm_param_1];
	ld.param.u64 	%rd9, [_Z20memcpy_kernel_simplePfPKfm_param_2];
	mov.u32 	%r2, %ctaid.x;
	mov.u32 	%r3, %ntid.x;
	mov.u32 	%r4, %tid.x;
	mad.lo.s32 	%r5, %r2, %r3, %r4;
	cvt.u64.u32 	%rd13, %r5;
	mov.u32 	%r6, %nctaid.x;
	mul.lo.s32 	%r1, %r3, %r6;
	setp.le.u64 	%p1, %rd9, %rd13;
	@%p1 bra 	$L__BB1_3;
	cvt.u64.u32 	%rd2, %r1;
	cvta.to.global.u64 	%rd3, %rd8;
	cvta.to.global.u64 	%rd4, %rd7;
$L__BB1_2:
	shl.b64 	%rd10, %rd13, 2;
	add.s64 	%rd11, %rd3, %rd10;
	ld.global.nc.f32 	%f1, [%rd11];
	add.s64 	%rd12, %rd4, %rd10;
	st.global.f32 	[%rd12], %f1;
	add.s64 	%rd13, %rd13, %rd2;
	setp.lt.u64 	%p2, %rd13, %rd9;
	@%p2 bra 	$L__BB1_2;
$L__BB1_3:
	ret;

}


// ===== COMPILED SASS (sm_100) =====

	.target	sm_100

	.elftype	@"ET_EXEC"


//--------------------- .note.nv.tkinfo           --------------------------
	.section	.note.nv.tkinfo,"",@"SHT_NOTE"
	.sectionflags	@"SHF_NOTE_NV_TKINFO"
	.tkinfo
        /*0018*/ 	.word	0x00000002
        /*0030*/ 	.string	""
        /*0030*/ 	.string	"ptxas"
        /*0030*/ 	.string	"Cuda compilation tools, release 13.0, V13.0.88"
        /*0030*/ 	.string	"Build cuda_13.0.r13.0/compiler.36424714_0"
        /*0030*/ 	.string	"-arch sm_100 -m 64 "



//--------------------- .note.nv.cuinfo           --------------------------
	.section	.note.nv.cuinfo,"",@"SHT_NOTE"
	.sectionflags	@"SHF_NOTE_NV_CUINFO"
        /*0018*/ 	.short	0x0002
        /*001a*/ 	.short	0x0064
        /*001c*/ 	.short	0x0082
	.zero		2


//--------------------- .nv.info                  --------------------------
	.section	.nv.info,"",@"SHT_CUDA_INFO"
	.align	4


	//----- nvinfo : EIATTR_REGCOUNT
	.align		4
        /*0000*/ 	.byte	0x04, 0x2f
        /*0002*/ 	.short	(.L_1 - .L_0)
	.align		4
.L_0:
        /*0004*/ 	.word	index@(_Z20memcpy_kernel_float4PfPKfm)
        /*0008*/ 	.word	0x00000020


	//----- nvinfo : EIATTR_FRAME_SIZE
	.align		4
.L_1:
        /*000c*/ 	.byte	0x04, 0x11
        /*000e*/ 	.short	(.L_3 - .L_2)
	.align		4
.L_2:
        /*0010*/ 	.word	index@($__internal_0_$__cuda_sm20_div_u64)
        /*0014*/ 	.word	0x00000000


	//----- nvinfo : EIATTR_FRAME_SIZE
	.align		4
.L_3:
        /*0018*/ 	.byte	0x04, 0x11
        /*001a*/ 	.short	(.L_5 - .L_4)
	.align		4
.L_4:
        /*001c*/ 	.word	index@(_Z20memcpy_kernel_float4PfPKfm)
        /*0020*/ 	.word	0x00000000


	//----- nvinfo : EIATTR_REGCOUNT
	.align		4
.L_5:
        /*0024*/ 	.byte	0x04, 0x2f
        /*0026*/ 	.short	(.L_7 - .L_6)
	.align		4
.L_6:
        /*0028*/ 	.word	index@(_Z20memcpy_kernel_simplePfPKfm)
        /*002c*/ 	.word	0x0000000a


	//----- nvinfo : EIATTR_FRAME_SIZE
	.align		4
.L_7:
        /*0030*/ 	.byte	0x04, 0x11
        /*0032*/ 	.short	(.L_9 - .L_8)
	.align		4
.L_8:
        /*0034*/ 	.word	index@(_Z20memcpy_kernel_simplePfPKfm)
        /*0038*/ 	.word	0x00000000


	//----- nvinfo : EIATTR_MIN_STACK_SIZE
	.align		4
.L_9:
        /*003c*/ 	.byte	0x04, 0x12
        /*003e*/ 	.short	(.L_11 - .L_10)
	.align		4
.L_10:
        /*0040*/ 	.word	index@(_Z20memcpy_kernel_simplePfPKfm)
        /*0044*/ 	.word	0x00000000


	//----- nvinfo : EIATTR_MIN_STACK_SIZE
	.align		4
.L_11:
        /*0048*/ 	.byte	0x04, 0x12
        /*004a*/ 	.short	(.L_13 - .L_12)
	.align		4
.L_12:
        /*004c*/ 	.word	index@(_Z20memcpy_kernel_float4PfPKfm)
        /*0050*/ 	.word	0x00000000
.L_13:


//--------------------- .nv.compat                --------------------------
	.section	.nv.compat,"",@"SHT_CUDA_COMPAT_INFO"
	.align	4
        /*0000*/ 	.byte	0x02, 0x09, 0x00, 0x00, 0x02, 0x02, 0x01, 0x00, 0x02, 0x05, 0x05, 0x00, 0x03, 0x07, 0x01, 0x01
        /*0010*/ 	.byte	0x02, 0x03, 0x00, 0x00, 0x02, 0x06, 0x01, 0x00, 0x04, 0x0b, 0x08, 0x00, 0x09, 0x00, 0x00, 0x00
        /*0020*/ 	.byte	0x00, 0x00, 0x00, 0x00


//--------------------- .nv.info._Z20memcpy_kernel_simplePfPKfm --------------------------
	.section	.nv.info._Z20memcpy_kernel_simplePfPKfm,"",@"SHT_CUDA_INFO"
	.sectionflags	@""
	.align	4


	//----- nvinfo : EIATTR_CUDA_API_VERSION
	.align		4
        /*0000*/ 	.byte	0x04, 0x37
        /*0002*/ 	.short	(.L_15 - .L_14)
.L_14:
        /*0004*/ 	.word	0x00000082


	//----- nvinfo : EIATTR_KPARAM_INFO
	.align		4
.L_15:
        /*0008*/ 	.byte	0x04, 0x17
        /*000a*/ 	.short	(.L_17 - .L_16)
.L_16:
        /*000c*/ 	.word	0x00000000
        /*0010*/ 	.short	0x0002
        /*0012*/ 	.short	0x0010
        /*0014*/ 	.byte	0x00, 0xf0, 0x21, 0x00


	//----- nvinfo : EIATTR_KPARAM_INFO
	.align		4
.L_17:
        /*0018*/ 	.byte	0x04, 0x17
        /*001a*/ 	.short	(.L_19 - .L_18)
.L_18:
        /*001c*/ 	.word	0x00000000
        /*0020*/ 	.short	0x0001
        /*0022*/ 	.short	0x0008
        /*0024*/ 	.byte	0x00, 0xf5, 0x21, 0x00


	//----- nvinfo : EIATTR_KPARAM_INFO
	.align		4
.L_19:
        /*0028*/ 	.byte	0x04, 0x17
        /*002a*/ 	.short	(.L_21 - .L_20)
.L_20:
        /*002c*/ 	.word	0x00000000
        /*0030*/ 	.short	0x0000
        /*0032*/ 	.short	0x0000
        /*0034*/ 	.byte	0x00, 0xf5, 0x21, 0x00


	//----- nvinfo : EIATTR_SPARSE_MMA_MASK
	.align		4
.L_21:
        /*0038*/ 	.byte	0x03, 0x50
        /*003a*/ 	.short	0x0000


	//----- nvinfo : EIATTR_MAXREG_COUNT
	.align		4
        /*003c*/ 	.byte	0x03, 0x1b
        /*003e*/ 	.short	0x00ff


	//----- nvinfo : EIATTR_MERCURY_ISA_VERSION
	.align		4
        /*0040*/ 	.byte	0x03, 0x5f
        /*0042*/ 	.short	0x0101


	//----- nvinfo : EIATTR_VRC_CTA_INIT_COUNT
	.align		4
        /*0044*/ 	.byte	0x02, 0x4a
	.zero		1
	.zero		1


	//----- nvinfo : EIATTR_EXIT_INSTR_OFFSETS
	.align		4
        /*0048*/ 	.byte	0x04, 0x1c
        /*004a*/ 	.short	(.L_23 - .L_22)


	//   ....[0]....
.L_22:
        /*004c*/ 	.word	0x000000a0


	//   ....[1]....
        /*0050*/ 	.word	0x000001b0


	//----- nvinfo : EIATTR_CRS_STACK_SIZE
	.align		4
.L_23:
        /*0054*/ 	.byte	0x04, 0x1e
        /*0056*/ 	.short	(.L_25 - .L_24)
.L_24:
        /*0058*/ 	.word	0x00000000


	//----- nvinfo : EIATTR_CBANK_PARAM_SIZE
	.align		4
.L_25:
        /*005c*/ 	.byte	0x03, 0x19
        /*005e*/ 	.short	0x0018


	//----- nvinfo : EIATTR_PARAM_CBANK
	.align		4
        /*0060*/ 	.byte	0x04, 0x0a
        /*0062*/ 	.short	(.L_27 - .L_26)
	.align		4
.L_26:
        /*0064*/ 	.word	index@(.nv.constant0._Z20memcpy_kernel_simplePfPKfm)
        /*0068*/ 	.short	0x0380
        /*006a*/ 	.short	0x0018


	//----- nvinfo : EIATTR_SW_WAR
	.align		4
.L_27:
        /*006c*/ 	.byte	0x04, 0x36
        /*006e*/ 	.short	(.L_29 - .L_28)
.L_28:
        /*0070*/ 	.word	0x00000008
.L_29:


//--------------------- .nv.info._Z20memcpy_kernel_float4PfPKfm --------------------------
	.section	.nv.info._Z20memcpy_kernel_float4PfPKfm,"",@"SHT_CUDA_INFO"
	.sectionflags	@""
	.align	4


	//----- nvinfo : EIATTR_CUDA_API_VERSION
	.align		4
        /*0000*/ 	.byte	0x04, 0x37
        /*0002*/ 	.short	(.L_31 - .L_30)
.L_30:
        /*0004*/ 	.word	0x00000082


	//----- nvinfo : EIATTR_KPARAM_INFO
	.align		4
.L_31:
        /*0008*/ 	.byte	0x04, 0x17
        /*000a*/ 	.short	(.L_33 - .L_32)
.L_32:
        /*000c*/ 	.word	0x00000000
        /*0010*/ 	.short	0x0002
        /*0012*/ 	.short	0x0010
        /*0014*/ 	.byte	0x00, 0xf0, 0x21, 0x00


	//----- nvinfo : EIATTR_KPARAM_INFO
	.align		4
.L_33:
        /*0018*/ 	.byte	0x04, 0x17
        /*001a*/ 	.short	(.L_35 - .L_34)
.L_34:
        /*001c*/ 	.word	0x00000000
        /*0020*/ 	.short	0x0001
        /*0022*/ 	.short	0x0008
        /*0024*/ 	.byte	0x00, 0xf5, 0x21, 0x00


	//----- nvinfo : EIATTR_KPARAM_INFO
	.align		4
.L_35:
        /*0028*/ 	.byte	0x04, 0x17
        /*002a*/ 	.short	(.L_37 - .L_36)
.L_36:
        /*002c*/ 	.word	0x00000000
        /*0030*/ 	.short	0x0000
        /*0032*/ 	.short	0x0000
        /*0034*/ 	.byte	0x00, 0xf5, 0x21, 0x00


	//----- nvinfo : EIATTR_SPARSE_MMA_MASK
	.align		4
.L_37:
        /*0038*/ 	.byte	0x03, 0x50
        /*003a*/ 	.short	0x0000


	//----- nvinfo : EIATTR_MAXREG_COUNT
	.align		4
        /*003c*/ 	.byte	0x03, 0x1b
        /*003e*/ 	.short	0x00ff


	//----- nvinfo : EIATTR_MERCURY_ISA_VERSION
	.align		4
        /*0040*/ 	.byte	0x03, 0x5f
        /*0042*/ 	.short	0x0101


	//----- nvinfo : EIATTR_VRC_CTA_INIT_COUNT
	.align		4
        /*0044*/ 	.byte	0x02, 0x4a
	.zero		1
	.zero		1


	//----- nvinfo : EIATTR_EXIT_INSTR_OFFSETS
	.align		4
        /*0048*/ 	.byte	0x04, 0x1c
        /*004a*/ 	.short	(.L_39 - .L_38)


	//   ....[0]....
.L_38:
        /*004c*/ 	.word	0x00000840


	//   ....[1]....
        /*0050*/ 	.word	0x00000920


	//----- nvinfo : EIATTR_CRS_STACK_SIZE
	.align		4
.L_39:
        /*0054*/ 	.byte	0x04, 0x1e
        /*0056*/ 	.short	(.L_41 - .L_40)
.L_40:
        /*0058*/ 	.word	0x00000000


	//----- nvinfo : EIATTR_CBANK_PARAM_SIZE
	.align		4
.L_41:
        /*005c*/ 	.byte	0x03, 0x19
        /*005e*/ 	.short	0x0018


	//----- nvinfo : EIATTR_PARAM_CBANK
	.align		4
        /*0060*/ 	.byte	0x04, 0x0a
        /*0062*/ 	.short	(.L_43 - .L_42)
	.align		4
.L_42:
        /*0064*/ 	.word	index@(.nv.constant0._Z20memcpy_kernel_float4PfPKfm)
        /*0068*/ 	.short	0x0380
        /*006a*/ 	.short	0x0018


	//----- nvinfo : EIATTR_SW_WAR
	.align		4
.L_43:
        /*006c*/ 	.byte	0x04, 0x36
        /*006e*/ 	.short	(.L_45 - .L_44)
.L_44:
        /*0070*/ 	.word	0x00000008
.L_45:


//--------------------- .nv.callgraph             --------------------------
	.section	.nv.callgraph,"",@"SHT_CUDA_CALLGRAPH"
	.align	4
	.sectionentsize	8
	.align		4
        /*0000*/ 	.word	0x00000000
	.align		4
        /*0004*/ 	.word	0xffffffff
	.align		4
        /*0008*/ 	.word	0x00000000
	.align		4
        /*000c*/ 	.word	0xfffffffe
	.align		4
        /*0010*/ 	.word	0x00000000
	.align		4
        /*0014*/ 	.word	0xfffffffd
	.align		4
        /*0018*/ 	.word	0x00000000
	.align		4
        /*001c*/ 	.word	0xfffffffc


//--------------------- .text._Z20memcpy_kernel_simplePfPKfm --------------------------
	.section	.text._Z20memcpy_kernel_simplePfPKfm,"ax",@progbits
	.align	128
        .global         _Z20memcpy_kernel_simplePfPKfm
        .type           _Z20memcpy_kernel_simplePfPKfm,@function
        .size           _Z20memcpy_kernel_simplePfPKfm,(.L_x_14 - _Z20memcpy_kernel_simplePfPKfm)
        .other          _Z20memcpy_kernel_simplePfPKfm,@"STO_CUDA_ENTRY STV_DEFAULT"
_Z20memcpy_kernel_simplePfPKfm:
.text._Z20memcpy_kernel_simplePfPKfm:
[----:B------:R-:W-:Y:S01]  /*0000*/  LDC R1, c[0x0][0x37c] ;  /* 0x0000df00ff017b82 */ /* 0x000fe20000000800 */
[----:B------:R-:W0:Y:S07]  /*0010*/  S2R R3, SR_TID.X ;  /* 0x0000000000037919 */ /* 0x000e2e0000002100 */
[----:B------:R-:W0:Y:S01]  /*0020*/  S2UR UR4, SR_CTAID.X ;  /* 0x00000000000479c3 */ /* 0x000e220000002500 */
[----:B------:R-:W1:Y:S07]  /*0030*/  LDCU.64 UR6, c[0x0][0x390] ;  /* 0x00007200ff0677ac */ /* 0x000e6e0008000a00 */
[----:B------:R-:W0:Y:S01]  /*0040*/  LDC R6, c[0x0][0x360] ;  /* 0x0000d800ff067b82 */ /* 0x000e220000000800 */
[----:B------:R-:W2:Y:S01]  /*0050*/  LDCU UR5, c[0x0][0x370] ;  /* 0x00006e00ff0577ac */ /* 0x000ea20008000800 */
[----:B0-----:R-:W-:-:S02]  /*0060*/  IMAD R0, R6, UR4, R3 ;  /* 0x0000000406007c24 */ /* 0x001fc4000f8e0203 */
[----:B--2---:R-:W-:-:S03]  /*0070*/  IMAD R6, R6, UR5, RZ ;  /* 0x0000000506067c24 */ /* 0x004fc6000f8e02ff */
[----:B-1----:R-:W-:-:S04]  /*0080*/  ISETP.GE.U32.AND P0, PT, R0, UR6, PT ;  /* 0x0000000600007c0c */ /* 0x002fc8000bf06070 */
[----:B------:R-:W-:-:S13]  /*0090*/  ISETP.GE.U32.AND.EX P0, PT, RZ, UR7, PT, P0 ;  /* 0x00000007ff007c0c */ /* 0x000fda000bf06100 */
[----:B------:R-:W-:Y:S05]  /*00a0*/  @P0 EXIT ;  /* 0x000000000000094d */ /* 0x000fea0003800000 */
[----:B------:R-:W-:Y:S01]  /*00b0*/  IMAD.MOV.U32 R7, RZ, RZ, RZ ;  /* 0x000000ffff077224 */ /* 0x000fe200078e00ff */
[----:B------:R-:W0:Y:S01]  /*00c0*/  LDCU.64 UR4, c[0x0][0x358] ;  /* 0x00006b00ff0477ac */ /* 0x000e220008000a00 */
[----:B------:R-:W1:Y:S05]  /*00d0*/  LDCU.128 UR8, c[0x0][0x380] ;  /* 0x00007000ff0877ac */ /* 0x000e6a0008000c00 */
.L_x_0:
[C---:B--2---:R-:W-:Y:S01]  /*00e0*/  IMAD.SHL.U32 R4, R0.reuse, 0x4, RZ ;  /* 0x0000000400047824 */ /* 0x044fe200078e00ff */
[----:B------:R-:W-:-:S04]  /*00f0*/  SHF.L.U64.HI R5, R0, 0x2, R7 ;  /* 0x0000000200057819 */ /* 0x000fc80000010207 */
[----:B-1----:R-:W-:-:S04]  /*0100*/  IADD3 R2, P0, PT, R4, UR10, RZ ;  /* 0x0000000a04027c10 */ /* 0x002fc8000ff1e0ff */
[----:B------:R-:W-:-:S06]  /*0110*/  IADD3.X R3, PT, PT, R5, UR11, RZ, P0, !PT ;  /* 0x0000000b05037c10 */ /* 0x000fcc00087fe4ff */
[----:B0-----:R-:W2:Y:S01]  /*0120*/  LDG.E.CONSTANT R3, desc[UR4][R2.64] ;  /* 0x0000000402037981 */ /* 0x001ea2000c1e9900 */
[----:B------:R-:W-:-:S04]  /*0130*/  IADD3 R4, P0, PT, R4, UR8, RZ ;  /* 0x0000000804047c10 */ /* 0x000fc8000ff1e0ff */
[----:B------:R-:W-:Y:S02]  /*0140*/  IADD3.X R5, PT, PT, R5, UR9, RZ, P0, !PT ;  /* 0x0000000905057c10 */ /* 0x000fe400087fe4ff */
[----:B------:R-:W-:-:S05]  /*0150*/  IADD3 R0, P0, PT, R6, R0, RZ ;  /* 0x0000000006007210 */ /* 0x000fca0007f1e0ff */
[----:B------:R-:W-:Y:S01]  /*0160*/  IMAD.X R7, RZ, RZ, R7, P0 ;  /* 0x000000ffff077224 */ /* 0x000fe200000e0607 */
[----:B------:R-:W-:-:S04]  /*0170*/  ISETP.GE.U32.AND P0, PT, R0, UR6, PT ;  /* 0x0000000600007c0c */ /* 0x000fc8000bf06070 */
[----:B------:R-:W-:Y:S01]  /*0180*/  ISETP.GE.U32.AND.EX P0, PT, R7, UR7, PT, P0 ;  /* 0x0000000707007c0c */ /* 0x000fe2000bf06100 */
[----:B--2---:R2:W-:-:S12]  /*0190*/  STG.E desc[UR4][R4.64], R3 ;  /* 0x0000000304007986 */ /* 0x0045d8000c101904 */
[----:B------:R-:W-:Y:S05]  /*01a0*/  @!P0 BRA `(.L_x_0) ;  /* 0xfffffffc00cc8947 */ /* 0x000fea000383ffff */
[----:B------:R-:W-:Y:S05]  /*01b0*/  EXIT ;  /* 0x000000000000794d */ /* 0x000fea0003800000 */
.L_x_1:
[----:B------:R-:W-:-:S00]  /*01c0*/  BRA `(.L_x_1) ;  /* 0xfffffffc00fc7947 */ /* 0x000fc0000383ffff */
[----:B------:R-:W-:-:S00]  /*01d0*/  NOP ;  /* 0x0000000000007918 */ /* 0x000fc00000000000 */
        /* <DEDUP_REMOVED lines=10> */
.L_x_14:


//--------------------- .text._Z20memcpy_kernel_float4PfPKfm --------------------------
	.section	.text._Z20memcpy_kernel_float4PfPKfm,"ax",@progbits
	.align	128
        .global         _Z20memcpy_kernel_float4PfPKfm
        .type           _Z20memcpy_kernel_float4PfPKfm,@function
        .size           _Z20memcpy_kernel_float4PfPKfm,(.L_x_13 - _Z20memcpy_kernel_float4PfPKfm)
        .other          _Z20memcpy_kernel_float4PfPKfm,@"STO_CUDA_ENTRY STV_DEFAULT"
_Z20memcpy_kernel_float4PfPKfm:
.text._Z20memcpy_kernel_float4PfPKfm:
[----:B------:R-:W-:Y:S01]  /*0000*/  LDC R1, c[0x0][0x37c] ;  /* 0x0000df00ff017b82 */ /* 0x000fe20000000800 */
[----:B------:R-:W0:Y:S07]  /*0010*/  S2R R3, SR_TID.X ;  /* 0x0000000000037919 */ /* 0x000e2e0000002100 */
[----:B------:R-:W0:Y:S01]  /*0020*/  S2UR UR6, SR_CTAID.X ;  /* 0x00000000000679c3 */ /* 0x000e220000002500 */
[----:B------:R-:W1:Y:S01]  /*0030*/  LDCU.64 UR4, c[0x0][0x358] ;  /* 0x00006b00ff0477ac */ /* 0x000e620008000a00 */
[----:B------:R-:W-:Y:S01]  /*0040*/  BSSY.RECONVERGENT B0, `(.L_x_2) ;  /* 0x0000078000007945 */ /* 0x000fe20003800200 */
[----:B------:R-:W2:Y:S05]  /*0050*/  LDCU.128 UR8, c[0x0][0x380] ;  /* 0x00007000ff0877ac */ /* 0x000eaa0008000c00 */
[----:B------:R-:W0:Y:S01]  /*0060*/  LDC R20, c[0x0][0x360] ;  /* 0x0000d800ff147b82 */ /* 0x000e220000000800 */
[----:B------:R-:W3:Y:S01]  /*0070*/  LDCU UR7, c[0x0][0x370] ;  /* 0x00006e00ff0777ac */ /* 0x000ee20008000800 */
[----:B------:R-:W4:Y:S06]  /*0080*/  LDCU.128 UR12, c[0x0][0x380] ;  /* 0x00007000ff0c77ac */ /* 0x000f2c0008000c00 */
[----:B------:R-:W5:Y:S01]  /*0090*/  LDC.64 R4, c[0x0][0x390] ;  /* 0x0000e400ff047b82 */ /* 0x000f620000000a00 */
[----:B0-----:R-:W-:-:S02]  /*00a0*/  IMAD R0, R20, UR6, R3 ;  /* 0x0000000614007c24 */ /* 0x001fc4000f8e0203 */
[----:B---3--:R-:W-:Y:S01]  /*00b0*/  IMAD R20, R20, UR7, RZ ;  /* 0x0000000714147c24 */ /* 0x008fe2000f8e02ff */
[--C-:B-----5:R-:W-:Y:S02]  /*00c0*/  SHF.R.U64 R3, R4, 0x2, R5.reuse ;  /* 0x0000000204037819 */ /* 0x120fe40000001205 */
[----:B------:R-:W-:Y:S02]  /*00d0*/  SHF.R.U32.HI R2, RZ, 0x2, R5 ;  /* 0x00000002ff027819 */ /* 0x000fe40000011605 */
[----:B------:R-:W-:-:S04]  /*00e0*/  ISETP.GT.U32.AND P0, PT, R3, R0, PT ;  /* 0x000000000300720c */ /* 0x000fc80003f04070 */
[----:B------:R-:W-:-:S13]  /*00f0*/  ISETP.GT.U32.AND.EX P0, PT, R2, RZ, PT, P0 ;  /* 0x000000ff0200720c */ /* 0x000fda0003f04100 */
[----:B-12-4-:R-:W-:Y:S05]  /*0100*/  @!P0 BRA `(.L_x_3) ;  /* 0x0000000400ac8947 */ /* 0x016fea0003800000 */
[----:B------:R-:W-:Y:S01]  /*0110*/  IADD3 R6, P1, PT, R0, R20, RZ ;  /* 0x0000001400067210 */ /* 0x000fe20007f3e0ff */
[----:B------:R-:W-:Y:S03]  /*0120*/  BSSY.RECONVERGENT B1, `(.L_x_4) ;  /* 0x0000025000017945 */ /* 0x000fe60003800200 */
[----:B------:R-:W-:Y:S01]  /*0130*/  ISETP.GE.U32.AND P0, PT, R6, R3, PT ;  /* 0x000000030600720c */ /* 0x000fe20003f06070 */
[----:B------:R-:W-:Y:S01]  /*0140*/  IMAD.X R9, RZ, RZ, RZ, P1 ;  /* 0x000000ffff097224 */ /* 0x000fe200008e06ff */
[----:B------:R-:W-:-:S04]  /*0150*/  ISETP.GT.U32.AND P1, PT, R3, R6, PT ;  /* 0x000000060300720c */ /* 0x000fc80003f24070 */
[----:B------:R-:W-:Y:S02]  /*0160*/  ISETP.GE.U32.AND.EX P0, PT, R9, R2, PT, P0 ;  /* 0x000000020900720c */ /* 0x000fe40003f06100 */
[CC--:B------:R-:W-:Y:S02]  /*0170*/  ISETP.GT.U32.AND.EX P1, PT, R2.reuse, R9.reuse, PT, P1 ;  /* 0x000000090200720c */ /* 0x0c0fe40003f24110 */
[----:B------:R-:W-:Y:S02]  /*0180*/  SEL R4, RZ, 0x1, P0 ;  /* 0x00000001ff047807 */ /* 0x000fe40000000000 */
[-C--:B------:R-:W-:Y:S02]  /*0190*/  SEL R5, R3, R6.reuse, P1 ;  /* 0x0000000603057207 */ /* 0x080fe40000800000 */
[----:B------:R-:W-:Y:S02]  /*01a0*/  SEL R7, R2, R9, P1 ;  /* 0x0000000902077207 */ /* 0x000fe40000800000 */
[----:B------:R-:W-:-:S04]  /*01b0*/  IADD3 R5, P0, P1, R5, -R6, -R4 ;  /* 0x8000000605057210 */ /* 0x000fc8000791e804 */
[----:B------:R-:W-:-:S04]  /*01c0*/  IADD3.X R7, PT, PT, R7, -0x1, ~R9, P0, P1 ;  /* 0xffffffff07077810 */ /* 0x000fc800007e2c09 */
[----:B------:R-:W-:-:S13]  /*01d0*/  ISETP.NE.U32.AND P0, PT, R7, RZ, PT ;  /* 0x000000ff0700720c */ /* 0x000fda0003f05070 */
[----:B------:R-:W-:Y:S05]  /*01e0*/  @P0 BRA `(.L_x_5) ;  /* 0x0000000000500947 */ /* 0x000fea0003800000 */
[----:B------:R-:W0:Y:S01]  /*01f0*/  I2F.U32.RP R8, R20 ;  /* 0x0000001400087306 */ /* 0x000e220000209000 */
[----:B------:R-:W-:Y:S01]  /*0200*/  IMAD.MOV R9, RZ, RZ, -R20 ;  /* 0x000000ffff097224 */ /* 0x000fe200078e0a14 */
[----:B------:R-:W-:-:S06]  /*0210*/  ISETP.NE.U32.AND P2, PT, R20, RZ, PT ;  /* 0x000000ff1400720c */ /* 0x000fcc0003f45070 */
[----:B0-----:R-:W0:Y:S02]  /*0220*/  MUFU.RCP R8, R8 ;  /* 0x0000000800087308 */ /* 0x001e240000001000 */
[----:B0-----:R-:W-:-:S06]  /*0230*/  VIADD R6, R8, 0xffffffe ;  /* 0x0ffffffe08067836 */ /* 0x001fcc0000000000 */
[----:B------:R0:W1:Y:S02]  /*0240*/  F2I.FTZ.U32.TRUNC.NTZ R7, R6 ;  /* 0x0000000600077305 */ /* 0x000064000021f000 */
[----:B0-----:R-:W-:Y:S02]  /*0250*/  IMAD.MOV.U32 R6, RZ, RZ, RZ ;  /* 0x000000ffff067224 */ /* 0x001fe400078e00ff */
[----:B-1----:R-:W-:-:S04]  /*0260*/  IMAD R9, R9, R7, RZ ;  /* 0x0000000709097224 */ /* 0x002fc800078e02ff */
[----:B------:R-:W-:-:S06]  /*0270*/  IMAD.HI.U32 R10, R7, R9, R6 ;  /* 0x00000009070a7227 */ /* 0x000fcc00078e0006 */
[----:B------:R-:W-:-:S04]  /*0280*/  IMAD.HI.U32 R6, R10, R5, RZ ;  /* 0x000000050a067227 */ /* 0x000fc800078e00ff */
[----:B------:R-:W-:-:S04]  /*0290*/  IMAD.MOV R7, RZ, RZ, -R6 ;  /* 0x000000ffff077224 */ /* 0x000fc800078e0a06 */
[----:B------:R-:W-:Y:S02]  /*02a0*/  IMAD R5, R20, R7, R5 ;  /* 0x0000000714057224 */ /* 0x000fe400078e0205 */
[----:B------:R-:W-:-:S03]  /*02b0*/  IMAD.MOV.U32 R7, RZ, RZ, RZ ;  /* 0x000000ffff077224 */ /* 0x000fc600078e00ff */
[----:B------:R-:W-:-:S13]  /*02c0*/  ISETP.GE.U32.AND P0, PT, R5, R20, PT ;  /* 0x000000140500720c */ /* 0x000fda0003f06070 */
[----:B------:R-:W-:Y:S02]  /*02d0*/  @P0 IMAD.IADD R5, R5, 0x1, -R20 ;  /* 0x0000000105050824 */ /* 0x000fe400078e0a14 */
[----:B------:R-:W-:-:S03]  /*02e0*/  @P0 VIADD R6, R6, 0x1 ;  /* 0x0000000106060836 */ /* 0x000fc60000000000 */
[----:B------:R-:W-:-:S13]  /*02f0*/  ISETP.GE.U32.AND P1, PT, R5, R20, PT ;  /* 0x000000140500720c */ /* 0x000fda0003f26070 */
[----:B------:R-:W-:Y:S01]  /*0300*/  @P1 VIADD R6, R6, 0x1 ;  /* 0x0000000106061836 */ /* 0x000fe20000000000 */
[----:B------:R-:W-:Y:S01]  /*0310*/  @!P2 LOP3.LUT R6, RZ, R20, RZ, 0x33, !PT ;  /* 0x00000014ff06a212 */ /* 0x000fe200078e33ff */
[----:B------:R-:W-:Y:S06]  /*0320*/  BRA `(.L_x_6) ;  /* 0x0000000000107947 */ /* 0x000fec0003800000 */
.L_x_5:
[----:B------:R-:W-:-:S07]  /*0330*/  MOV R6, 0x350 ;  /* 0x0000035000067802 */ /* 0x000fce0000000f00 */
[----:B------:R-:W-:Y:S05]  /*0340*/  CALL.REL.NOINC `($__internal_0_$__cuda_sm20_div_u64) ;  /* 0x0000000400787944 */ /* 0x000fea0003c00000 */
[----:B------:R-:W-:Y:S02]  /*0350*/  IMAD.MOV.U32 R6, RZ, RZ, R5 ;  /* 0x000000ffff067224 */ /* 0x000fe400078e0005 */
[----:B------:R-:W-:-:S07]  /*0360*/  IMAD.MOV.U32 R7, RZ, RZ, R8 ;  /* 0x000000ffff077224 */ /* 0x000fce00078e0008 */
.L_x_6:
[----:B------:R-:W-:Y:S05]  /*0370*/  BSYNC.RECONVERGENT B1 ;  /* 0x0000000000017941 */ /* 0x000fea0003800200 */
.L_x_4:
[----:B------:R-:W-:Y:S01]  /*0380*/  IADD3 R4, P0, PT, R6, R4, RZ ;  /* 0x0000000406047210 */ /* 0x000fe20007f1e0ff */
[----:B------:R-:W-:Y:S01]  /*0390*/  BSSY.RECONVERGENT B1, `(.L_x_7) ;  /* 0x0000020000017945 */ /* 0x000fe20003800200 */
[----:B------:R-:W-:Y:S02]  /*03a0*/  IMAD.MOV.U32 R22, RZ, RZ, R0 ;  /* 0x000000ffff167224 */ /* 0x000fe400078e0000 */
[C---:B------:R-:W-:Y:S01]  /*03b0*/  LOP3.LUT R5, R4.reuse, 0x3, RZ, 0xc0, !PT ;  /* 0x0000000304057812 */ /* 0x040fe200078ec0ff */
[----:B------:R-:W-:Y:S01]  /*03c0*/  IMAD.X R6, RZ, RZ, R7, P0 ;  /* 0x000000ffff067224 */ /* 0x000fe200000e0607 */
[----:B------:R-:W-:Y:S01]  /*03d0*/  ISETP.GE.U32.AND P0, PT, R4, 0x3, PT ;  /* 0x000000030400780c */ /* 0x000fe20003f06070 */
[----:B------:R-:W-:Y:S01]  /*03e0*/  IMAD.MOV.U32 R21, RZ, RZ, RZ ;  /* 0x000000ffff157224 */ /* 0x000fe200078e00ff */
[----:B------:R-:W-:Y:S02]  /*03f0*/  ISETP.NE.U32.AND P1, PT, R5, 0x3, PT ;  /* 0x000000030500780c */ /* 0x000fe40003f25070 */
[----:B------:R-:W-:-:S02]  /*0400*/  ISETP.GE.U32.AND.EX P0, PT, R6, RZ, PT, P0 ;  /* 0x000000ff0600720c */ /* 0x000fc40003f06100 */
[----:B------:R-:W-:-:S13]  /*0410*/  ISETP.NE.AND.EX P1, PT, RZ, RZ, PT, P1 ;  /* 0x000000ffff00720c */ /* 0x000fda0003f25310 */
[----:B------:R-:W-:Y:S05]  /*0420*/  @!P1 BRA `(.L_x_8) ;  /* 0x0000000000589947 */ /* 0x000fea0003800000 */
[----:B------:R-:W-:Y:S01]  /*0430*/  VIADD R10, R4, 0x1 ;  /* 0x00000001040a7836 */ /* 0x000fe20000000000 */
[--C-:B------:R-:W-:Y:S01]  /*0440*/  SHF.R.U32.HI R15, RZ, 0x1c, R0.reuse ;  /* 0x0000001cff0f7819 */ /* 0x100fe20000011600 */
[----:B------:R-:W-:Y:S02]  /*0450*/  IMAD.SHL.U32 R13, R0, 0x10, RZ ;  /* 0x00000010000d7824 */ /* 0x000fe400078e00ff */
[----:B------:R-:W-:Y:S01]  /*0460*/  IMAD.MOV.U32 R11, RZ, RZ, RZ ;  /* 0x000000ffff0b7224 */ /* 0x000fe200078e00ff */
[----:B------:R-:W-:Y:S01]  /*0470*/  LOP3.LUT R10, R10, 0x3, RZ, 0xc0, !PT ;  /* 0x000000030a0a7812 */ /* 0x000fe200078ec0ff */
[----:B------:R-:W-:Y:S02]  /*0480*/  IMAD.MOV.U32 R22, RZ, RZ, R0 ;  /* 0x000000ffff167224 */ /* 0x000fe400078e0000 */
[----:B------:R-:W-:-:S07]  /*0490*/  IMAD.MOV.U32 R21, RZ, RZ, RZ ;  /* 0x000000ffff157224 */ /* 0x000fce00078e00ff */
.L_x_9:
[----:B0-----:R-:W-:-:S04]  /*04a0*/  IADD3 R4, P1, PT, R13, UR10, RZ ;  /* 0x0000000a0d047c10 */ /* 0x001fc8000ff3e0ff */
[----:B------:R-:W-:-:S06]  /*04b0*/  IADD3.X R5, PT, PT, R15, UR11, RZ, P1, !PT ;  /* 0x0000000b0f057c10 */ /* 0x000fcc0008ffe4ff */
[----:B------:R-:W2:Y:S01]  /*04c0*/  LDG.E.128.CONSTANT R4, desc[UR4][R4.64] ;  /* 0x0000000404047981 */ /* 0x000ea2000c1e9d00 */
[----:B------:R-:W-:Y:S02]  /*04d0*/  IADD3 R8, P1, PT, R13, UR8, RZ ;  /* 0x000000080d087c10 */ /* 0x000fe4000ff3e0ff */
[----:B------:R-:W-:Y:S02]  /*04e0*/  IADD3 R22, P2, PT, R20, R22, RZ ;  /* 0x0000001614167210 */ /* 0x000fe40007f5e0ff */
[----:B------:R-:W-:Y:S02]  /*04f0*/  IADD3.X R9, PT, PT, R15, UR9, RZ, P1, !PT ;  /* 0x000000090f097c10 */ /* 0x000fe40008ffe4ff */
[----:B------:R-:W-:Y:S01]  /*0500*/  IADD3 R10, P1, PT, R10, -0x1, RZ ;  /* 0xffffffff0a0a7810 */ /* 0x000fe20007f3e0ff */
[----:B------:R-:W-:Y:S01]  /*0510*/  IMAD.X R21, RZ, RZ, R21, P2 ;  /* 0x000000ffff157224 */ /* 0x000fe200010e0615 */
[----:B------:R-:W-:Y:S02]  /*0520*/  LEA R13, P3, R20, R13, 0x4 ;  /* 0x0000000d140d7211 */ /* 0x000fe400078620ff */
[----:B------:R-:W-:-:S02]  /*0530*/  IADD3.X R11, PT, PT, R11, -0x1, RZ, P1, !PT ;  /* 0xffffffff0b0b7810 */ /* 0x000fc40000ffe4ff */
[----:B------:R-:W-:Y:S02]  /*0540*/  ISETP.NE.U32.AND P1, PT, R10, RZ, PT ;  /* 0x000000ff0a00720c */ /* 0x000fe40003f25070 */
[----:B------:R-:W-:Y:S02]  /*0550*/  LEA.HI.X R15, R20, R15, RZ, 0x4, P3 ;  /* 0x0000000f140f7211 */ /* 0x000fe400018f24ff */
[----:B------:R-:W-:Y:S01]  /*0560*/  ISETP.NE.AND.EX P1, PT, R11, RZ, PT, P1 ;  /* 0x000000ff0b00720c */ /* 0x000fe20003f25310 */
[----:B--2---:R0:W-:-:S12]  /*0570*/  STG.E.128 desc[UR4][R8.64], R4 ;  /* 0x0000000408007986 */ /* 0x0041d8000c101d04 */
[----:B------:R-:W-:Y:S05]  /*0580*/  @P1 BRA `(.L_x_9) ;  /* 0xfffffffc00c41947 */ /* 0x000fea000383ffff */
.L_x_8:
[----:B------:R-:W-:Y:S05]  /*0590*/  BSYNC.RECONVERGENT B1 ;  /* 0x0000000000017941 */ /* 0x000fea0003800200 */
.L_x_7:
[----:B------:R-:W-:Y:S05]  /*05a0*/  @!P0 BRA `(.L_x_3) ;  /* 0x0000000000848947 */ /* 0x000fea0003800000 */
[----:B------:R-:W-:Y:S01]  /*05b0*/  IMAD.SHL.U32 R29, R20, 0x10, RZ ;  /* 0x00000010141d7824 */ /* 0x000fe200078e00ff */
[----:B------:R-:W-:-:S07]  /*05c0*/  SHF.R.U32.HI R23, RZ, 0x1c, R20 ;  /* 0x0000001cff177819 */ /* 0x000fce0000011614 */
.L_x_10:
[C---:B------:R-:W-:Y:S01]  /*05d0*/  IMAD.SHL.U32 R24, R22.reuse, 0x10, RZ ;  /* 0x0000001016187824 */ /* 0x040fe200078e00ff */
[----:B------:R-:W-:-:S04]  /*05e0*/  SHF.L.U64.HI R25, R22, 0x4, R21 ;  /* 0x0000000416197819 */ /* 0x000fc80000010215 */
[----:B------:R-:W-:-:S04]  /*05f0*/  IADD3 R26, P0, PT, R24, UR14, RZ ;  /* 0x0000000e181a7c10 */ /* 0x000fc8000ff1e0ff */
[----:B------:R-:W-:Y:S02]  /*0600*/  IADD3.X R27, PT, PT, R25, UR15, RZ, P0, !PT ;  /* 0x0000000f191b7c10 */ /* 0x000fe400087fe4ff */
[----:B0-----:R-:W-:-:S03]  /*0610*/  IADD3 R8, P0, PT, R29, R26, RZ ;  /* 0x0000001a1d087210 */ /* 0x001fc60007f1e0ff */
[----:B------:R-:W2:Y:S02]  /*0620*/  LDG.E.128.CONSTANT R4, desc[UR4][R26.64] ;  /* 0x000000041a047981 */ /* 0x000ea4000c1e9d00 */
[----:B------:R-:W-:Y:S01]  /*0630*/  IMAD.X R9, R23, 0x1, R27, P0 ;  /* 0x0000000117097824 */ /* 0x000fe200000e061b */
[----:B------:R-:W-:-:S05]  /*0640*/  IADD3 R12, P0, PT, R29, R8, RZ ;  /* 0x000000081d0c7210 */ /* 0x000fca0007f1e0ff */
[----:B------:R-:W-:Y:S01]  /*0650*/  IMAD.X R13, R23, 0x1, R9, P0 ;  /* 0x00000001170d7824 */ /* 0x000fe200000e0609 */
[----:B------:R-:W-:Y:S01]  /*0660*/  IADD3 R16, P0, PT, R29, R12, RZ ;  /* 0x0000000c1d107210 */ /* 0x000fe20007f1e0ff */
[----:B------:R-:W3:Y:S04]  /*0670*/  LDG.E.128.CONSTANT R8, desc[UR4][R8.64] ;  /* 0x0000000408087981 */ /* 0x000ee8000c1e9d00 */
[----:B------:R-:W-:Y:S02]  /*0680*/  IMAD.X R17, R23, 0x1, R13, P0 ;  /* 0x0000000117117824 */ /* 0x000fe400000e060d */
[----:B------:R-:W4:Y:S04]  /*0690*/  LDG.E.128.CONSTANT R12, desc[UR4][R12.64] ;  /* 0x000000040c0c7981 */ /* 0x000f28000c1e9d00 */
[----:B------:R-:W5:Y:S01]  /*06a0*/  LDG.E.128.CONSTANT R16, desc[UR4][R16.64] ;  /* 0x0000000410107981 */ /* 0x000f62000c1e9d00 */
[----:B------:R-:W-:-:S04]  /*06b0*/  IADD3 R24, P0, PT, R24, UR12, RZ ;  /* 0x0000000c18187c10 */ /* 0x000fc8000ff1e0ff */
[----:B------:R-:W-:-:S05]  /*06c0*/  IADD3.X R25, PT, PT, R25, UR13, RZ, P0, !PT ;  /* 0x0000000d19197c10 */ /* 0x000fca00087fe4ff */
[----:B--2---:R0:W-:Y:S02]  /*06d0*/  STG.E.128 desc[UR4][R24.64], R4 ;  /* 0x0000000418007986 */ /* 0x0041e4000c101d04 */
[----:B0-----:R-:W-:-:S05]  /*06e0*/  IADD3 R4, P0, PT, R29, R24, RZ ;  /* 0x000000181d047210 */ /* 0x001fca0007f1e0ff */
[----:B------:R-:W-:Y:S01]  /*06f0*/  IMAD.X R5, R23, 0x1, R25, P0 ;  /* 0x0000000117057824 */ /* 0x000fe200000e0619 */
[----:B------:R-:W-:-:S04]  /*0700*/  IADD3 R24, P0, PT, R29, R4, RZ ;  /* 0x000000041d187210 */ /* 0x000fc80007f1e0ff */
[----:B---3--:R1:W-:Y:S01]  /*0710*/  STG.E.128 desc[UR4][R4.64], R8 ;  /* 0x0000000804007986 */ /* 0x0083e2000c101d04 */
[----:B------:R-:W-:Y:S01]  /*0720*/  IMAD.X R25, R23, 0x1, R5, P0 ;  /* 0x0000000117197824 */ /* 0x000fe200000e0605 */
[----:B------:R-:W-:-:S04]  /*0730*/  IADD3 R26, P0, PT, R29, R24, RZ ;  /* 0x000000181d1a7210 */ /* 0x000fc80007f1e0ff */
[----:B----4-:R1:W-:Y:S01]  /*0740*/  STG.E.128 desc[UR4][R24.64], R12 ;  /* 0x0000000c18007986 */ /* 0x0103e2000c101d04 */
[----:B------:R-:W-:Y:S01]  /*0750*/  IMAD.X R27, R23, 0x1, R25, P0 ;  /* 0x00000001171b7824 */ /* 0x000fe200000e0619 */
[----:B------:R-:W-:-:S04]  /*0760*/  LEA R22, P0, R20, R22, 0x2 ;  /* 0x0000001614167211 */ /* 0x000fc800078010ff */
[----:B-----5:R1:W-:Y:S01]  /*0770*/  STG.E.128 desc[UR4][R26.64], R16 ;  /* 0x000000101a007986 */ /* 0x0203e2000c101d04 */
[----:B------:R-:W-:Y:S02]  /*0780*/  LEA.HI.X R21, R20, R21, RZ, 0x2, P0 ;  /* 0x0000001514157211 */ /* 0x000fe400000f14ff */
[----:B------:R-:W-:-:S04]  /*0790*/  ISETP.GE.U32.AND P0, PT, R22, R3, PT ;  /* 0x000000031600720c */ /* 0x000fc80003f06070 */
[----:B------:R-:W-:-:S13]  /*07a0*/  ISETP.GE.U32.AND.EX P0, PT, R21, R2, PT, P0 ;  /* 0x000000021500720c */ /* 0x000fda0003f06100 */
[----:B-1----:R-:W-:Y:S05]  /*07b0*/  @!P0 BRA `(.L_x_10) ;  /* 0xfffffffc00848947 */ /* 0x002fea000383ffff */
.L_x_3:
[----:B------:R-:W-:Y:S05]  /*07c0*/  BSYNC.RECONVERGENT B0 ;  /* 0x0000000000007941 */ /* 0x000fea0003800200 */
.L_x_2:
[----:B------:R-:W1:Y:S01]  /*07d0*/  LDCU.64 UR16, c[0x0][0x390] ;  /* 0x00007200ff1077ac */ /* 0x000e620008000a00 */
[----:B------:R-:W2:Y:S01]  /*07e0*/  LDCU.128 UR20, c[0x0][0x380] ;  /* 0x00007000ff1477ac */ /* 0x000ea20008000c00 */
[----:B-1----:R-:W-:-:S06]  /*07f0*/  ULOP3.LUT UR6, UR16, 0xfffffffc, URZ, 0xc0, !UPT ;  /* 0xfffffffc10067892 */ /* 0x002fcc000f8ec0ff */
[----:B0-----:R-:W-:-:S04]  /*0800*/  IADD3 R7, P1, PT, R0, UR6, RZ ;  /* 0x0000000600077c10 */ /* 0x001fc8000ff3e0ff */
[----:B------:R-:W-:Y:S01]  /*0810*/  ISETP.GE.U32.AND P0, PT, R7, UR16, PT ;  /* 0x0000001007007c0c */ /* 0x000fe2000bf06070 */
[----:B------:R-:W-:-:S05]  /*0820*/  IMAD.X R0, RZ, RZ, UR17, P1 ;  /* 0x00000011ff007e24 */ /* 0x000fca00088e06ff */
[----:B------:R-:W-:-:S13]  /*0830*/  ISETP.GE.U32.AND.EX P0, PT, R0, UR17, PT, P0 ;  /* 0x0000001100007c0c */ /* 0x000fda000bf06100 */
[----:B--2---:R-:W-:Y:S05]  /*0840*/  @P0 EXIT ;  /* 0x000000000000094d */ /* 0x004fea0003800000 */
.L_x_11:
[C---:B0-----:R-:W-:Y:S01]  /*0850*/  IMAD.SHL.U32 R4, R7.reuse, 0x4, RZ ;  /* 0x0000000407047824 */ /* 0x041fe200078e00ff */
[----:B------:R-:W-:-:S04]  /*0860*/  SHF.L.U64.HI R5, R7, 0x2, R0 ;  /* 0x0000000207057819 */ /* 0x000fc80000010200 */
[----:B------:R-:W-:-:S04]  /*0870*/  IADD3 R2, P0, PT, R4, UR22, RZ ;  /* 0x0000001604027c10 */ /* 0x000fc8000ff1e0ff */
[----:B------:R-:W-:-:S06]  /*0880*/  IADD3.X R3, PT, PT, R5, UR23, RZ, P0, !PT ;  /* 0x0000001705037c10 */ /* 0x000fcc00087fe4ff */
[----:B------:R-:W2:Y:S01]  /*0890*/  LDG.E.CONSTANT R3, desc[UR4][R2.64] ;  /* 0x0000000402037981 */ /* 0x000ea2000c1e9900 */
        /* <DEDUP_REMOVED lines=9> */
        .weak           $__internal_0_$__cuda_sm20_div_u64
        .type           $__internal_0_$__cuda_sm20_div_u64,@function
        .size           $__internal_0_$__cuda_sm20_div_u64,(.L_x_13 - $__internal_0_$__cuda_sm20_div_u64)
$__internal_0_$__cuda_sm20_div_u64:
[----:B------:R-:W-:-:S04]  /*0930*/  IMAD.MOV.U32 R21, RZ, RZ, RZ ;  /* 0x000000ffff157224 */ /* 0x000fc800078e00ff */
[----:B------:R-:W0:Y:S08]  /*0940*/  I2F.U64.RP R12, R20 ;  /* 0x00000014000c7312 */ /* 0x000e300000309000 */
[----:B0-----:R-:W0:Y:S02]  /*0950*/  MUFU.RCP R12, R12 ;  /* 0x0000000c000c7308 */ /* 0x001e240000001000 */
[----:B0-----:R-:W-:-:S06]  /*0960*/  VIADD R8, R12, 0x1ffffffe ;  /* 0x1ffffffe0c087836 */ /* 0x001fcc0000000000 */
[----:B------:R-:W0:Y:S02]  /*0970*/  F2I.U64.TRUNC R8, R8 ;  /* 0x0000000800087311 */ /* 0x000e24000020d800 */
[----:B0-----:R-:W-:-:S04]  /*0980*/  IMAD.WIDE.U32 R10, R8, R20, RZ ;  /* 0x00000014080a7225 */ /* 0x001fc800078e00ff */
[----:B------:R-:W-:Y:S01]  /*0990*/  IMAD R11, R9, R20, R11 ;  /* 0x00000014090b7224 */ /* 0x000fe200078e020b */
[----:B------:R-:W-:-:S05]  /*09a0*/  IADD3 R13, P0, PT, RZ, -R10, RZ ;  /* 0x8000000aff0d7210 */ /* 0x000fca0007f1e0ff */
[----:B------:R-:W-:-:S04]  /*09b0*/  IMAD.HI.U32 R10, R8, R13, RZ ;  /* 0x0000000d080a7227 */ /* 0x000fc800078e00ff */
[----:B------:R-:W-:Y:S02]  /*09c0*/  IMAD.X R15, RZ, RZ, ~R11, P0 ;  /* 0x000000ffff0f7224 */ /* 0x000fe400000e0e0b */
[----:B------:R-:W-:Y:S02]  /*09d0*/  IMAD.MOV.U32 R11, RZ, RZ, R8 ;  /* 0x000000ffff0b7224 */ /* 0x000fe400078e0008 */
[-C--:B------:R-:W-:Y:S02]  /*09e0*/  IMAD R17, R9, R15.reuse, RZ ;  /* 0x0000000f09117224 */ /* 0x080fe400078e02ff */
[----:B------:R-:W-:-:S04]  /*09f0*/  IMAD.WIDE.U32 R10, P0, R8, R15, R10 ;  /* 0x0000000f080a7225 */ /* 0x000fc8000780000a */
[----:B------:R-:W-:-:S04]  /*0a00*/  IMAD.HI.U32 R15, R9, R15, RZ ;  /* 0x0000000f090f7227 */ /* 0x000fc800078e00ff */
[----:B------:R-:W-:-:S05]  /*0a10*/  IMAD.HI.U32 R10, P1, R9, R13, R10 ;  /* 0x0000000d090a7227 */ /* 0x000fca000782000a */
[----:B------:R-:W-:Y:S01]  /*0a20*/  IADD3 R11, P2, PT, R17, R10, RZ ;  /* 0x0000000a110b7210 */ /* 0x000fe20007f5e0ff */
[----:B------:R-:W-:-:S04]  /*0a30*/  IMAD.X R10, R15, 0x1, R9, P0 ;  /* 0x000000010f0a7824 */ /* 0x000fc800000e0609 */
[----:B------:R-:W-:Y:S01]  /*0a40*/  IMAD.WIDE.U32 R8, R11, R20, RZ ;  /* 0x000000140b087225 */ /* 0x000fe200078e00ff */
[----:B------:R-:W-:Y:S02]  /*0a50*/  IADD3.X R13, PT, PT, RZ, RZ, R10, P2, P1 ;  /* 0x000000ffff0d7210 */ /* 0x000fe400017e240a */
[----:B------:R-:W-:-:S03]  /*0a60*/  IADD3 R15, P0, PT, RZ, -R8, RZ ;  /* 0x80000008ff0f7210 */ /* 0x000fc60007f1e0ff */
[----:B------:R-:W-:Y:S02]  /*0a70*/  IMAD R8, R13, R20, R9 ;  /* 0x000000140d087224 */ /* 0x000fe400078e0209 */
[----:B------:R-:W-:-:S04]  /*0a80*/  IMAD.HI.U32 R10, R11, R15, RZ ;  /* 0x0000000f0b0a7227 */ /* 0x000fc800078e00ff */
[----:B------:R-:W-:-:S04]  /*0a90*/  IMAD.X R8, RZ, RZ, ~R8, P0 ;  /* 0x000000ffff087224 */ /* 0x000fc800000e0e08 */
[----:B------:R-:W-:-:S04]  /*0aa0*/  IMAD.WIDE.U32 R10, P0, R11, R8, R10 ;  /* 0x000000080b0a7225 */ /* 0x000fc8000780000a */
[C---:B------:R-:W-:Y:S02]  /*0ab0*/  IMAD R9, R13.reuse, R8, RZ ;  /* 0x000000080d097224 */ /* 0x040fe400078e02ff */
[----:B------:R-:W-:-:S04]  /*0ac0*/  IMAD.HI.U32 R10, P1, R13, R15, R10 ;  /* 0x0000000f0d0a7227 */ /* 0x000fc8000782000a */
[----:B------:R-:W-:Y:S01]  /*0ad0*/  IMAD.HI.U32 R8, R13, R8, RZ ;  /* 0x000000080d087227 */ /* 0x000fe200078e00ff */
[----:B------:R-:W-:-:S03]  /*0ae0*/  IADD3 R10, P2, PT, R9, R10, RZ ;  /* 0x0000000a090a7210 */ /* 0x000fc60007f5e0ff */
[----:B------:R-:W-:Y:S02]  /*0af0*/  IMAD.X R13, R8, 0x1, R13, P0 ;  /* 0x00000001080d7824 */ /* 0x000fe400000e060d */
[----:B------:R-:W-:-:S03]  /*0b00*/  IMAD.HI.U32 R8, R10, R5, RZ ;  /* 0x000000050a087227 */ /* 0x000fc600078e00ff */
[----:B------:R-:W-:Y:S01]  /*0b10*/  IADD3.X R12, PT, PT, RZ, RZ, R13, P2, P1 ;  /* 0x000000ffff0c7210 */ /* 0x000fe200017e240d */
[----:B------:R-:W-:Y:S02]  /*0b20*/  IMAD.MOV.U32 R9, RZ, RZ, RZ ;  /* 0x000000ffff097224 */ /* 0x000fe400078e00ff */
[----:B------:R-:W-:-:S04]  /*0b30*/  IMAD.WIDE.U32 R8, R10, R7, R8 ;  /* 0x000000070a087225 */ /* 0x000fc800078e0008 */
[C---:B------:R-:W-:Y:S02]  /*0b40*/  IMAD R11, R12.reuse, R7, RZ ;  /* 0x000000070c0b7224 */ /* 0x040fe400078e02ff */
[----:B------:R-:W-:-:S04]  /*0b50*/  IMAD.HI.U32 R8, P0, R12, R5, R8 ;  /* 0x000000050c087227 */ /* 0x000fc80007800008 */
[----:B------:R-:W-:Y:S01]  /*0b60*/  IMAD.HI.U32 R12, R12, R7, RZ ;  /* 0x000000070c0c7227 */ /* 0x000fe200078e00ff */
[----:B------:R-:W-:-:S03]  /*0b70*/  IADD3 R11, P1, PT, R11, R8, RZ ;  /* 0x000000080b0b7210 */ /* 0x000fc60007f3e0ff */
[----:B------:R-:W-:-:S04]  /*0b80*/  IMAD.X R8, RZ, RZ, R12, P0 ;  /* 0x000000ffff087224 */ /* 0x000fc800000e060c */
[----:B------:R-:W-:Y:S02]  /*0b90*/  IMAD.X R13, RZ, RZ, R8, P1 ;  /* 0x000000ffff0d7224 */ /* 0x000fe400008e0608 */
[----:B------:R-:W-:-:S04]  /*0ba0*/  IMAD.WIDE.U32 R8, R11, R20, RZ ;  /* 0x000000140b087225 */ /* 0x000fc800078e00ff */
[----:B------:R-:W-:Y:S01]  /*0bb0*/  IMAD R10, R13, R20, R9 ;  /* 0x000000140d0a7224 */ /* 0x000fe200078e0209 */
[----:B------:R-:W-:-:S04]  /*0bc0*/  IADD3 R9, P0, PT, -R8, R5, RZ ;  /* 0x0000000508097210 */ /* 0x000fc80007f1e1ff */
[-C--:B------:R-:W-:Y:S01]  /*0bd0*/  IADD3 R5, P1, PT, -R20, R9.reuse, RZ ;  /* 0x0000000914057210 */ /* 0x080fe20007f3e1ff */
[----:B------:R-:W-:Y:S01]  /*0be0*/  IMAD.X R12, R7, 0x1, ~R10, P0 ;  /* 0x00000001070c7824 */ /* 0x000fe200000e0e0a */
[----:B------:R-:W-:Y:S02]  /*0bf0*/  ISETP.GE.U32.AND P0, PT, R9, R20, PT ;  /* 0x000000140900720c */ /* 0x000fe40003f06070 */
[----:B------:R-:W-:Y:S02]  /*0c00*/  IADD3 R10, P2, PT, R11, 0x1, RZ ;  /* 0x000000010b0a7810 */ /* 0x000fe40007f5e0ff */
[C---:B------:R-:W-:Y:S02]  /*0c10*/  ISETP.GE.U32.AND.EX P0, PT, R12.reuse, RZ, PT, P0 ;  /* 0x000000ff0c00720c */ /* 0x040fe40003f06100 */
[----:B------:R-:W-:Y:S01]  /*0c20*/  IADD3.X R7, PT, PT, R12, -0x1, RZ, P1, !PT ;  /* 0xffffffff0c077810 */ /* 0x000fe20000ffe4ff */
[----:B------:R-:W-:Y:S01]  /*0c30*/  IMAD.X R8, RZ, RZ, R13, P2 ;  /* 0x000000ffff087224 */ /* 0x000fe200010e060d */
[----:B------:R-:W-:-:S02]  /*0c40*/  SEL R5, R5, R9, P0 ;  /* 0x0000000905057207 */ /* 0x000fc40000000000 */
[----:B------:R-:W-:Y:S02]  /*0c50*/  SEL R10, R10, R11, P0 ;  /* 0x0000000b0a0a7207 */ /* 0x000fe40000000000 */
[----:B------:R-:W-:Y:S02]  /*0c60*/  SEL R7, R7, R12, P0 ;  /* 0x0000000c07077207 */ /* 0x000fe40000000000 */
[----:B------:R-:W-:Y:S02]  /*0c70*/  SEL R13, R8, R13, P0 ;  /* 0x0000000d080d7207 */ /* 0x000fe40000000000 */
[----:B------:R-:W-:Y:S02]  /*0c80*/  ISETP.GE.U32.AND P0, PT, R5, R20, PT ;  /* 0x000000140500720c */ /* 0x000fe40003f06070 */
[----:B------:R-:W-:Y:S02]  /*0c90*/  IADD3 R5, P2, PT, R10, 0x1, RZ ;  /* 0x000000010a057810 */ /* 0x000fe40007f5e0ff */
[----:B------:R-:W-:-:S02]  /*0ca0*/  ISETP.NE.U32.AND P1, PT, R20, RZ, PT ;  /* 0x000000ff1400720c */ /* 0x000fc40003f25070 */
[----:B------:R-:W-:Y:S01]  /*0cb0*/  ISETP.GE.U32.AND.EX P0, PT, R7, RZ, PT, P0 ;  /* 0x000000ff0700720c */ /* 0x000fe20003f06100 */
[----:B------:R-:W-:Y:S01]  /*0cc0*/  IMAD.X R8, RZ, RZ, R13, P2 ;  /* 0x000000ffff087224 */ /* 0x000fe200010e060d */
[----:B------:R-:W-:Y:S01]  /*0cd0*/  ISETP.NE.AND.EX P1, PT, RZ, RZ, PT, P1 ;  /* 0x000000ffff00720c */ /* 0x000fe20003f25310 */
[----:B------:R-:W-:Y:S01]  /*0ce0*/  IMAD.MOV.U32 R7, RZ, RZ, 0x0 ;  /* 0x00000000ff077424 */ /* 0x000fe200078e00ff */
[----:B------:R-:W-:Y:S02]  /*0cf0*/  SEL R5, R5, R10, P0 ;  /* 0x0000000a05057207 */ /* 0x000fe40000000000 */
[----:B------:R-:W-:Y:S02]  /*0d00*/  SEL R8, R8, R13, P0 ;  /* 0x0000000d08087207 */ /* 0x000fe40000000000 */
[----:B------:R-:W-:Y:S02]  /*0d10*/  SEL R5, R5, 0xffffffff, P1 ;  /* 0xffffffff05057807 */ /* 0x000fe40000800000 */
[----:B------:R-:W-:Y:S01]  /*0d20*/  SEL R8, R8, 0xffffffff, P1 ;  /* 0xffffffff08087807 */ /* 0x000fe20000800000 */
[----:B------:R-:W-:Y:S06]  /*0d30*/  RET.REL.NODEC R6 `(_Z20memcpy_kernel_float4PfPKfm) ;  /* 0xfffffff006b07950 */ /* 0x000fec0003c3ffff */
.L_x_12:
        /* <DEDUP_REMOVED lines=12> */
.L_x_13:


//--------------------- .nv.shared.reserved.0     --------------------------
	.section	.nv.shared.reserved.0,"aw",@nobits
	.weak		__nv_reservedSMEM_offset_0_alias
	.size		__nv_reservedSMEM_offset_0_alias, 0, 64
	.other		__nv_reservedSMEM_offset_0_alias,@"STO_CUDA_RESERVED_SHARED STV_DEFAULT"
__nv_reservedSMEM_offset_0_alias:
	.zero		0
	.zero		64


//--------------------- .nv.constant0._Z20memcpy_kernel_simplePfPKfm --------------------------
	.section	.nv.constant0._Z20memcpy_kernel_simplePfPKfm,"a",@progbits
	.sectionflags	@""
	.align	4
.nv.constant0._Z20memcpy_kernel_simplePfPKfm:
	.zero		920


//--------------------- .nv.constant0._Z20memcpy_kernel_float4PfPKfm --------------------------
	.section	.nv.constant0._Z20memcpy_kernel_float4PfPKfm,"a",@progbits
	.sectionflags	@""
	.align	4
.nv.constant0._Z20memcpy_kernel_float4PfPKfm:
	.zero		920


//--------------------- SYMBOLS --------------------------

	.type		.nv.reservedSmem.offset0,@object
	.size		.nv.reservedSmem.offset0,0x4
